//
// Generated by NVIDIA NVVM Compiler
//
// Compiler Build ID: CL-36424714
// Cuda compilation tools, release 13.0, V13.0.88
// Based on NVVM 20.0.0
//

.version 9.0
.target sm_100
.address_size 64

	// .globl	luma_key

.visible .entry luma_key(
	.param .u64 .ptr .align 1 luma_key_param_0,
	.param .u64 .ptr .align 1 luma_key_param_1,
	.param .u32 luma_key_param_2,
	.param .u32 luma_key_param_3,
	.param .f32 luma_key_param_4,
	.param .f32 luma_key_param_5,
	.param .u32 luma_key_param_6
)
{
	.reg .pred 	%p<9>;
	.reg .b16 	%rs<10>;
	.reg .b32 	%r<17>;
	.reg .b32 	%f<30>;
	.reg .b64 	%rd<9>;

	ld.param.u64 	%rd1, [luma_key_param_0];
	ld.param.u64 	%rd2, [luma_key_param_1];
	ld.param.u32 	%r4, [luma_key_param_2];
	ld.param.u32 	%r6, [luma_key_param_3];
	ld.param.f32 	%f8, [luma_key_param_4];
	ld.param.f32 	%f9, [luma_key_param_5];
	ld.param.u32 	%r5, [luma_key_param_6];
	mov.u32 	%r8, %ctaid.x;
	mov.u32 	%r9, %ntid.x;
	mov.u32 	%r10, %tid.x;
	mad.lo.s32 	%r1, %r8, %r9, %r10;
	mov.u32 	%r11, %ctaid.y;
	mov.u32 	%r12, %ntid.y;
	mov.u32 	%r13, %tid.y;
	mad.lo.s32 	%r14, %r11, %r12, %r13;
	setp.ge.s32 	%p1, %r1, %r4;
	setp.ge.s32 	%p2, %r14, %r6;
	or.pred  	%p3, %p1, %p2;
	@%p3 bra 	$L__BB0_7;
	cvta.to.global.u64 	%rd3, %rd1;
	mad.lo.s32 	%r15, %r4, %r14, %r1;
	shl.b32 	%r3, %r15, 2;
	cvt.s64.s32 	%rd4, %r3;
	add.s64 	%rd5, %rd3, %rd4;
	ld.global.nc.u8 	%rs5, [%rd5];
	cvt.u16.u8 	%rs1, %rs5;
	cvt.rn.f32.u16 	%f10, %rs1;
	div.rn.f32 	%f11, %f10, 0f437F0000;
	ld.global.nc.u8 	%rs6, [%rd5+1];
	cvt.u16.u8 	%rs2, %rs6;
	cvt.rn.f32.u16 	%f12, %rs2;
	div.rn.f32 	%f13, %f12, 0f437F0000;
	ld.global.nc.u8 	%rs7, [%rd5+2];
	cvt.u16.u8 	%rs3, %rs7;
	cvt.rn.f32.u16 	%f14, %rs3;
	div.rn.f32 	%f15, %f14, 0f437F0000;
	ld.global.nc.u8 	%rs8, [%rd5+3];
	cvt.u16.u8 	%rs4, %rs8;
	mul.f32 	%f16, %f13, 0f3F371759;
	fma.rn.f32 	%f17, %f11, 0f3E59B3D0, %f16;
	fma.rn.f32 	%f1, %f15, 0f3D93DD98, %f17;
	mul.f32 	%f2, %f9, 0f3F000000;
	setp.leu.f32 	%p4, %f2, 0f38D1B717;
	@%p4 bra 	$L__BB0_5;
	sub.f32 	%f3, %f8, %f2;
	add.f32 	%f4, %f8, %f2;
	setp.le.f32 	%p6, %f1, %f3;
	mov.f32 	%f29, 0f00000000;
	@%p6 bra 	$L__BB0_6;
	setp.ge.f32 	%p7, %f1, %f4;
	mov.f32 	%f29, 0f3F800000;
	@%p7 bra 	$L__BB0_6;
	sub.f32 	%f20, %f1, %f3;
	sub.f32 	%f21, %f4, %f3;
	div.rn.f32 	%f29, %f20, %f21;
	bra.uni 	$L__BB0_6;
$L__BB0_5:
	setp.ge.f32 	%p5, %f1, %f8;
	selp.f32 	%f29, 0f3F800000, 0f00000000, %p5;
$L__BB0_6:
	setp.eq.s32 	%p8, %r5, 0;
	mov.f32 	%f22, 0f3F800000;
	sub.f32 	%f23, %f22, %f29;
	selp.f32 	%f24, %f29, %f23, %p8;
	and.b16  	%rs9, %rs4, 255;
	cvt.rn.f32.u16 	%f25, %rs9;
	cvta.to.global.u64 	%rd7, %rd2;
	add.s64 	%rd8, %rd7, %rd4;
	st.global.u8 	[%rd8], %rs1;
	st.global.u8 	[%rd8+1], %rs2;
	st.global.u8 	[%rd8+2], %rs3;
	fma.rn.f32 	%f26, %f24, %f25, 0f3F000000;
	max.f32 	%f27, %f26, 0f00000000;
	min.f32 	%f28, %f27, 0f437F0000;
	cvt.rzi.u32.f32 	%r16, %f28;
	st.global.u8 	[%rd8+3], %r16;
$L__BB0_7:
	ret;

}


// ===== COMPILED SASS (sm_100) =====

	.target	sm_100

	.elftype	@"ET_EXEC"


//--------------------- .note.nv.tkinfo           --------------------------
	.section	.note.nv.tkinfo,"",@"SHT_NOTE"
	.sectionflags	@"SHF_NOTE_NV_TKINFO"
	.tkinfo
        /*0018*/ 	.word	0x00000002
        /*0030*/ 	.string	""
        /*0030*/ 	.string	"ptxas"
        /*0030*/ 	.string	"Cuda compilation tools, release 13.0, V13.0.88"
        /*0030*/ 	.string	"Build cuda_13.0.r13.0/compiler.36424714_0"
        /*0030*/ 	.string	"-arch sm_100 -m 64 "



//--------------------- .note.nv.cuinfo           --------------------------
	.section	.note.nv.cuinfo,"",@"SHT_NOTE"
	.sectionflags	@"SHF_NOTE_NV_CUINFO"
        /*0018*/ 	.short	0x0002
        /*001a*/ 	.short	0x0064
        /*001c*/ 	.short	0x0082
	.zero		2


//--------------------- .nv.info                  --------------------------
	.section	.nv.info,"",@"SHT_CUDA_INFO"
	.align	4


	//----- nvinfo : EIATTR_REGCOUNT
	.align		4
        /*0000*/ 	.byte	0x04, 0x2f
        /*0002*/ 	.short	(.L_1 - .L_0)
	.align		4
.L_0:
        /*0004*/ 	.word	index@(luma_key)
        /*0008*/ 	.word	0x00000016


	//----- nvinfo : EIATTR_FRAME_SIZE
	.align		4
.L_1:
        /*000c*/ 	.byte	0x04, 0x11
        /*000e*/ 	.short	(.L_3 - .L_2)
	.align		4
.L_2:
        /*0010*/ 	.word	index@($__internal_0_$__cuda_sm3x_div_rn_noftz_f32_slowpath)
        /*0014*/ 	.word	0x00000000


	//----- nvinfo : EIATTR_FRAME_SIZE
	.align		4
.L_3:
        /*0018*/ 	.byte	0x04, 0x11
        /*001a*/ 	.short	(.L_5 - .L_4)
	.align		4
.L_4:
        /*001c*/ 	.word	index@(luma_key)
        /*0020*/ 	.word	0x00000000


	//----- nvinfo : EIATTR_MIN_STACK_SIZE
	.align		4
.L_5:
        /*0024*/ 	.byte	0x04, 0x12
        /*0026*/ 	.short	(.L_7 - .L_6)
	.align		4
.L_6:
        /*0028*/ 	.word	index@(luma_key)
        /*002c*/ 	.word	0x00000000
.L_7:


//--------------------- .nv.compat                --------------------------
	.section	.nv.compat,"",@"SHT_CUDA_COMPAT_INFO"
	.align	4
        /*0000*/ 	.byte	0x02, 0x09, 0x00, 0x00, 0x02, 0x02, 0x01, 0x00, 0x02, 0x05, 0x05, 0x00, 0x03, 0x07, 0x01, 0x01
        /*0010*/ 	.byte	0x02, 0x03, 0x00, 0x00, 0x02, 0x06, 0x01, 0x00, 0x04, 0x0b, 0x08, 0x00, 0x01, 0x00, 0x00, 0x00
        /*0020*/ 	.byte	0x00, 0x00, 0x00, 0x00


//--------------------- .nv.info.luma_key         --------------------------
	.section	.nv.info.luma_key,"",@"SHT_CUDA_INFO"
	.sectionflags	@""
	.align	4


	//----- nvinfo : EIATTR_CUDA_API_VERSION
	.align		4
        /*0000*/ 	.byte	0x04, 0x37
        /*0002*/ 	.short	(.L_9 - .L_8)
.L_8:
        /*0004*/ 	.word	0x00000082


	//----- nvinfo : EIATTR_KPARAM_INFO
	.align		4
.L_9:
        /*0008*/ 	.byte	0x04, 0x17
        /*000a*/ 	.short	(.L_11 - .L_10)
.L_10:
        /*000c*/ 	.word	0x00000000
        /*0010*/ 	.short	0x0006
        /*0012*/ 	.short	0x0020
        /*0014*/ 	.byte	0x00, 0xf0, 0x11, 0x00


	//----- nvinfo : EIATTR_KPARAM_INFO
	.align		4
.L_11:
        /*0018*/ 	.byte	0x04, 0x17
        /*001a*/ 	.short	(.L_13 - .L_12)
.L_12:
        /*001c*/ 	.word	0x00000000
        /*0020*/ 	.short	0x0005
        /*0022*/ 	.short	0x001c
        /*0024*/ 	.byte	0x00, 0xf0, 0x11, 0x00


	//----- nvinfo : EIATTR_KPARAM_INFO
	.align		4
.L_13:
        /*0028*/ 	.byte	0x04, 0x17
        /*002a*/ 	.short	(.L_15 - .L_14)
.L_14:
        /*002c*/ 	.word	0x00000000
        /*0030*/ 	.short	0x0004
        /*0032*/ 	.short	0x0018
        /*0034*/ 	.byte	0x00, 0xf0, 0x11, 0x00


	//----- nvinfo : EIATTR_KPARAM_INFO
	.align		4
.L_15:
        /*0038*/ 	.byte	0x04, 0x17
        /*003a*/ 	.short	(.L_17 - .L_16)
.L_16:
        /*003c*/ 	.word	0x00000000
        /*0040*/ 	.short	0x0003
        /*0042*/ 	.short	0x0014
        /*0044*/ 	.byte	0x00, 0xf0, 0x11, 0x00


	//----- nvinfo : EIATTR_KPARAM_INFO
	.align		4
.L_17:
        /*0048*/ 	.byte	0x04, 0x17
        /*004a*/ 	.short	(.L_19 - .L_18)
.L_18:
        /*004c*/ 	.word	0x00000000
        /*0050*/ 	.short	0x0002
        /*0052*/ 	.short	0x0010
        /*0054*/ 	.byte	0x00, 0xf0, 0x11, 0x00


	//----- nvinfo : EIATTR_KPARAM_INFO
	.align		4
.L_19:
        /*0058*/ 	.byte	0x04, 0x17
        /*005a*/ 	.short	(.L_21 - .L_20)
.L_20:
        /*005c*/ 	.word	0x00000000
        /*0060*/ 	.short	0x0001
        /*0062*/ 	.short	0x0008
        /*0064*/ 	.byte	0x00, 0xf5, 0x21, 0x00


	//----- nvinfo : EIATTR_KPARAM_INFO
	.align		4
.L_21:
        /*0068*/ 	.byte	0x04, 0x17
        /*006a*/ 	.short	(.L_23 - .L_22)
.L_22:
        /*006c*/ 	.word	0x00000000
        /*0070*/ 	.short	0x0000
        /*0072*/ 	.short	0x0000
        /*0074*/ 	.byte	0x00, 0xf5, 0x21, 0x00


	//----- nvinfo : EIATTR_SPARSE_MMA_MASK
	.align		4
.L_23:
        /*0078*/ 	.byte	0x03, 0x50
        /*007a*/ 	.short	0x0000


	//----- nvinfo : EIATTR_MAXREG_COUNT
	.align		4
        /*007c*/ 	.byte	0x03, 0x1b
        /*007e*/ 	.short	0x00ff


	//----- nvinfo : EIATTR_MERCURY_ISA_VERSION
	.align		4
        /*0080*/ 	.byte	0x03, 0x5f
        /*0082*/ 	.short	0x0101


	//----- nvinfo : EIATTR_VRC_CTA_INIT_COUNT
	.align		4
        /*0084*/ 	.byte	0x02, 0x4a
	.zero		1
	.zero		1


	//----- nvinfo : EIATTR_EXIT_INSTR_OFFSETS
	.align		4
        /*0088*/ 	.byte	0x04, 0x1c
        /*008a*/ 	.short	(.L_25 - .L_24)


	//   ....[0]....
.L_24:
        /*008c*/ 	.word	0x000000c0


	//   ....[1]....
        /*0090*/ 	.word	0x000007d0


	//----- nvinfo : EIATTR_CRS_STACK_SIZE
	.align		4
.L_25:
        /*0094*/ 	.byte	0x04, 0x1e
        /*0096*/ 	.short	(.L_27 - .L_26)
.L_26:
        /*0098*/ 	.word	0x00000000


	//----- nvinfo : EIATTR_CBANK_PARAM_SIZE
	.align		4
.L_27:
        /*009c*/ 	.byte	0x03, 0x19
        /*009e*/ 	.short	0x0024


	//----- nvinfo : EIATTR_PARAM_CBANK
	.align		4
        /*00a0*/ 	.byte	0x04, 0x0a
        /*00a2*/ 	.short	(.L_29 - .L_28)
	.align		4
.L_28:
        /*00a4*/ 	.word	index@(.nv.constant0.luma_key)
        /*00a8*/ 	.short	0x0380
        /*00aa*/ 	.short	0x0024


	//----- nvinfo : EIATTR_SW_WAR
	.align		4
.L_29:
        /*00ac*/ 	.byte	0x04, 0x36
        /*00ae*/ 	.short	(.L_31 - .L_30)
.L_30:
        /*00b0*/ 	.word	0x00000008
.L_31:


//--------------------- .nv.callgraph             --------------------------
	.section	.nv.callgraph,"",@"SHT_CUDA_CALLGRAPH"
	.align	4
	.sectionentsize	8
	.align		4
        /*0000*/ 	.word	0x00000000
	.align		4
        /*0004*/ 	.word	0xffffffff
	.align		4
        /*0008*/ 	.word	0x00000000
	.align		4
        /*000c*/ 	.word	0xfffffffe
	.align		4
        /*0010*/ 	.word	0x00000000
	.align		4
        /*0014*/ 	.word	0xfffffffd
	.align		4
        /*0018*/ 	.word	0x00000000
	.align		4
        /*001c*/ 	.word	0xfffffffc


//--------------------- .text.luma_key            --------------------------
	.section	.text.luma_key,"ax",@progbits
	.align	128
        .global         luma_key
        .type           luma_key,@function
        .size           luma_key,(.L_x_23 - luma_key)
        .other          luma_key,@"STO_CUDA_ENTRY STV_DEFAULT"
luma_key:
.text.luma_key:
[----:B------:R-:W-:Y:S01]  /*0000*/  LDC R1, c[0x0][0x37c] ;  /* 0x0000df00ff017b82 */ /* 0x000fe20000000800 */
[----:B------:R-:W0:Y:S07]  /*0010*/  S2R R2, SR_TID.Y ;  /* 0x0000000000027919 */ /* 0x000e2e0000002200 */
[----:B------:R-:W1:Y:S01]  /*0020*/  LDC R0, c[0x0][0x360] ;  /* 0x0000d800ff007b82 */ /* 0x000e620000000800 */
[----:B------:R-:W2:Y:S01]  /*0030*/  LDCU.64 UR6, c[0x0][0x390] ;  /* 0x00007200ff0677ac */ /* 0x000ea20008000a00 */
[----:B------:R-:W1:Y:S06]  /*0040*/  S2R R5, SR_TID.X ;  /* 0x0000000000057919 */ /* 0x000e6c0000002100 */
[----:B------:R-:W0:Y:S08]  /*0050*/  S2UR UR5, SR_CTAID.Y ;  /* 0x00000000000579c3 */ /* 0x000e300000002600 */
[----:B------:R-:W0:Y:S08]  /*0060*/  LDC R3, c[0x0][0x364] ;  /* 0x0000d900ff037b82 */ /* 0x000e300000000800 */
[----:B------:R-:W1:Y:S01]  /*0070*/  S2UR UR4, SR_CTAID.X ;  /* 0x00000000000479c3 */ /* 0x000e620000002500 */
[----:B0-----:R-:W-:-:S05]  /*0080*/  IMAD R3, R3, UR5, R2 ;  /* 0x0000000503037c24 */ /* 0x001fca000f8e0202 */
[----:B--2---:R-:W-:Y:S01]  /*0090*/  ISETP.GE.AND P0, PT, R3, UR7, PT ;  /* 0x0000000703007c0c */ /* 0x004fe2000bf06270 */
[----:B-1----:R-:W-:-:S05]  /*00a0*/  IMAD R0, R0, UR4, R5 ;  /* 0x0000000400007c24 */ /* 0x002fca000f8e0205 */
[----:B------:R-:W-:-:S13]  /*00b0*/  ISETP.GE.OR P0, PT, R0, UR6, P0 ;  /* 0x0000000600007c0c */ /* 0x000fda0008706670 */
[----:B------:R-:W-:Y:S05]  /*00c0*/  @P0 EXIT ;  /* 0x000000000000094d */ /* 0x000fea0003800000 */
[----:B------:R-:W0:Y:S01]  /*00d0*/  LDCU.64 UR8, c[0x0][0x380] ;  /* 0x00007000ff0877ac */ /* 0x000e220008000a00 */
[----:B------:R-:W-:Y:S01]  /*00e0*/  IMAD R6, R3, UR6, R0 ;  /* 0x0000000603067c24 */ /* 0x000fe2000f8e0200 */
[----:B------:R-:W1:Y:S03]  /*00f0*/  LDCU.64 UR4, c[0x0][0x358] ;  /* 0x00006b00ff0477ac */ /* 0x000e660008000a00 */
[----:B------:R-:W-:-:S05]  /*0100*/  IMAD.SHL.U32 R6, R6, 0x4, RZ ;  /* 0x0000000406067824 */ /* 0x000fca00078e00ff */
[----:B------:R-:W-:Y:S02]  /*0110*/  SHF.R.S32.HI R14, RZ, 0x1f, R6 ;  /* 0x0000001fff0e7819 */ /* 0x000fe40000011406 */
[----:B0-----:R-:W-:-:S04]  /*0120*/  IADD3 R4, P0, PT, R6, UR8, RZ ;  /* 0x0000000806047c10 */ /* 0x001fc8000ff1e0ff */
[----:B------:R-:W-:-:S05]  /*0130*/  IADD3.X R5, PT, PT, R14, UR9, RZ, P0, !PT ;  /* 0x000000090e057c10 */ /* 0x000fca00087fe4ff */
[----:B-1----:R-:W2:Y:S01]  /*0140*/  LDG.E.U8.CONSTANT R2, desc[UR4][R4.64] ;  /* 0x0000000404027981 */ /* 0x002ea2000c1e9100 */
[----:B------:R-:W-:Y:S01]  /*0150*/  IMAD.MOV.U32 R8, RZ, RZ, 0x3b808081 ;  /* 0x3b808081ff087424 */ /* 0x000fe200078e00ff */
[----:B------:R-:W-:Y:S01]  /*0160*/  BSSY.RECONVERGENT B0, `(.L_x_0) ;  /* 0x000000e000007945 */ /* 0x000fe20003800200 */
[----:B------:R-:W-:-:S04]  /*0170*/  IMAD.MOV.U32 R3, RZ, RZ, 0x437f0000 ;  /* 0x437f0000ff037424 */ /* 0x000fc800078e00ff */
[----:B------:R-:W-:-:S04]  /*0180*/  FFMA R3, R8, -R3, 1 ;  /* 0x3f80000008037423 */ /* 0x000fc80000000803 */
[----:B------:R-:W-:Y:S01]  /*0190*/  FFMA R3, R3, R8, 0.0039215688593685626984 ;  /* 0x3b80808103037423 */ /* 0x000fe20000000008 */
[----:B--2---:R-:W0:Y:S08]  /*01a0*/  I2F.U16 R0, R2 ;  /* 0x0000000200007306 */ /* 0x004e300000101000 */
[----:B0-----:R-:W0:Y:S01]  /*01b0*/  FCHK P0, R0, 255 ;  /* 0x437f000000007902 */ /* 0x001e220000000000 */
[----:B------:R-:W-:-:S04]  /*01c0*/  FFMA R8, R0, R3, RZ ;  /* 0x0000000300087223 */ /* 0x000fc800000000ff */
[----:B------:R-:W-:-:S04]  /*01d0*/  FFMA R7, R8, -255, R0 ;  /* 0xc37f000008077823 */ /* 0x000fc80000000000 */
[----:B------:R-:W-:Y:S01]  /*01e0*/  FFMA R8, R3, R7, R8 ;  /* 0x0000000703087223 */ /* 0x000fe20000000008 */
[----:B0-----:R-:W-:Y:S06]  /*01f0*/  @!P0 BRA `(.L_x_1) ;  /* 0x0000000000108947 */ /* 0x001fec0003800000 */
[----:B------:R-:W-:Y:S01]  /*0200*/  HFMA2 R3, -RZ, RZ, 3.748046875, 0 ;  /* 0x437f0000ff037431 */ /* 0x000fe200000001ff */
[----:B------:R-:W-:-:S07]  /*0210*/  MOV R12, 0x230 ;  /* 0x00000230000c7802 */ /* 0x000fce0000000f00 */
[----:B------:R-:W-:Y:S05]  /*0220*/  CALL.REL.NOINC `($__internal_0_$__cuda_sm3x_div_rn_noftz_f32_slowpath) ;  /* 0x00000004006c7944 */ /* 0x000fea0003c00000 */
[----:B------:R-:W-:-:S07]  /*0230*/  IMAD.MOV.U32 R8, RZ, RZ, R0 ;  /* 0x000000ffff087224 */ /* 0x000fce00078e0000 */
.L_x_1:
[----:B------:R-:W-:Y:S05]  /*0240*/  BSYNC.RECONVERGENT B0 ;  /* 0x0000000000007941 */ /* 0x000fea0003800200 */
.L_x_0:
[----:B------:R-:W2:Y:S01]  /*0250*/  LDG.E.U8.CONSTANT R7, desc[UR4][R4.64+0x1] ;  /* 0x0000010404077981 */ /* 0x000ea2000c1e9100 */
        /* <DEDUP_REMOVED lines=11> */
[----:B------:R-:W-:Y:S01]  /*0310*/  MOV R0, R3 ;  /* 0x0000000300007202 */ /* 0x000fe20000000f00 */
[----:B------:R-:W-:Y:S01]  /*0320*/  IMAD.MOV.U32 R3, RZ, RZ, 0x437f0000 ;  /* 0x437f0000ff037424 */ /* 0x000fe200078e00ff */
[----:B------:R-:W-:-:S07]  /*0330*/  MOV R12, 0x350 ;  /* 0x00000350000c7802 */ /* 0x000fce0000000f00 */
[----:B------:R-:W-:Y:S05]  /*0340*/  CALL.REL.NOINC `($__internal_0_$__cuda_sm3x_div_rn_noftz_f32_slowpath) ;  /* 0x0000000400247944 */ /* 0x000fea0003c00000 */
[----:B------:R-:W-:-:S07]  /*0350*/  IMAD.MOV.U32 R10, RZ, RZ, R0 ;  /* 0x000000ffff0a7224 */ /* 0x000fce00078e0000 */
.L_x_3:
[----:B------:R-:W-:Y:S05]  /*0360*/  BSYNC.RECONVERGENT B0 ;  /* 0x0000000000007941 */ /* 0x000fea0003800200 */
.L_x_2:
[----:B------:R-:W2:Y:S01]  /*0370*/  LDG.E.U8.CONSTANT R9, desc[UR4][R4.64+0x2] ;  /* 0x0000020404097981 */ /* 0x000ea2000c1e9100 */
[----:B------:R-:W-:Y:S02]  /*0380*/  HFMA2 R11, -RZ, RZ, 3.748046875, 0 ;  /* 0x437f0000ff0b7431 */ /* 0x000fe400000001ff */
[----:B------:R-:W-:Y:S01]  /*0390*/  IMAD.MOV.U32 R0, RZ, RZ, 0x3b808081 ;  /* 0x3b808081ff007424 */ /* 0x000fe200078e00ff */
[----:B------:R-:W-:Y:S03]  /*03a0*/  BSSY.RECONVERGENT B0, `(.L_x_4) ;  /* 0x000000d000007945 */ /* 0x000fe60003800200 */
        /* <DEDUP_REMOVED lines=8> */
[----:B------:R-:W-:Y:S01]  /*0430*/  IMAD.MOV.U32 R0, RZ, RZ, R3 ;  /* 0x000000ffff007224 */ /* 0x000fe200078e0003 */
[----:B------:R-:W-:Y:S01]  /*0440*/  MOV R12, 0x470 ;  /* 0x00000470000c7802 */ /* 0x000fe20000000f00 */
[----:B------:R-:W-:-:S07]  /*0450*/  IMAD.MOV.U32 R3, RZ, RZ, 0x437f0000 ;  /* 0x437f0000ff037424 */ /* 0x000fce00078e00ff */
[----:B------:R-:W-:Y:S05]  /*0460*/  CALL.REL.NOINC `($__internal_0_$__cuda_sm3x_div_rn_noftz_f32_slowpath) ;  /* 0x0000000000dc7944 */ /* 0x000fea0003c00000 */
.L_x_5:
[----:B------:R-:W-:Y:S05]  /*0470*/  BSYNC.RECONVERGENT B0 ;  /* 0x0000000000007941 */ /* 0x000fea0003800200 */
.L_x_4:
[----:B------:R0:W5:Y:S01]  /*0480*/  LDG.E.U8.CONSTANT R4, desc[UR4][R4.64+0x3] ;  /* 0x0000030404047981 */ /* 0x000162000c1e9100 */
[----:B------:R-:W1:Y:S01]  /*0490*/  LDC R11, c[0x0][0x39c] ;  /* 0x0000e700ff0b7b82 */ /* 0x000e620000000800 */
[----:B------:R-:W-:Y:S01]  /*04a0*/  FMUL R3, R10, 0.71520000696182250977 ;  /* 0x3f3717590a037820 */ /* 0x000fe20000400000 */
[----:B------:R-:W-:Y:S03]  /*04b0*/  BSSY.RECONVERGENT B0, `(.L_x_6) ;  /* 0x0000022000007945 */ /* 0x000fe60003800200 */
[----:B------:R-:W-:-:S04]  /*04c0*/  FFMA R3, R8, 0.21259999275207519531, R3 ;  /* 0x3e59b3d008037823 */ /* 0x000fc80000000003 */
[----:B------:R-:W-:Y:S01]  /*04d0*/  FFMA R13, R0, 0.072200000286102294922, R3 ;  /* 0x3d93dd98000d7823 */ /* 0x000fe20000000003 */
[----:B-1----:R-:W-:-:S05]  /*04e0*/  FMUL R11, R11, 0.5 ;  /* 0x3f0000000b0b7820 */ /* 0x002fca0000400000 */
[----:B------:R-:W-:-:S13]  /*04f0*/  FSETP.GT.AND P0, PT, R11, 9.9999997473787516356e-05, PT ;  /* 0x38d1b7170b00780b */ /* 0x000fda0003f04000 */
[----:B0-----:R-:W-:Y:S05]  /*0500*/  @!P0 BRA `(.L_x_7) ;  /* 0x0000000000688947 */ /* 0x001fea0003800000 */
[----:B------:R-:W0:Y:S01]  /*0510*/  LDCU UR6, c[0x0][0x398] ;  /* 0x00007300ff0677ac */ /* 0x000e220008000800 */
[----:B------:R-:W-:Y:S02]  /*0520*/  IMAD.MOV.U32 R3, RZ, RZ, RZ ;  /* 0x000000ffff037224 */ /* 0x000fe400078e00ff */
[C---:B0-----:R-:W-:Y:S01]  /*0530*/  FADD R0, -R11.reuse, UR6 ;  /* 0x000000060b007e21 */ /* 0x041fe20008000100 */
[----:B------:R-:W-:-:S04]  /*0540*/  FADD R11, R11, UR6 ;  /* 0x000000060b0b7e21 */ /* 0x000fc80008000000 */
[----:B------:R-:W-:-:S13]  /*0550*/  FSETP.GTU.AND P0, PT, R13, R0, PT ;  /* 0x000000000d00720b */ /* 0x000fda0003f0c000 */
[----:B------:R-:W-:Y:S05]  /*0560*/  @!P0 BRA `(.L_x_8) ;  /* 0x0000000000588947 */ /* 0x000fea0003800000 */
[----:B------:R-:W-:Y:S02]  /*0570*/  FSETP.GE.AND P0, PT, R13, R11, PT ;  /* 0x0000000b0d00720b */ /* 0x000fe40003f06000 */
[----:B------:R-:W-:-:S11]  /*0580*/  MOV R3, 0x3f800000 ;  /* 0x3f80000000037802 */ /* 0x000fd60000000f00 */
[----:B------:R-:W-:Y:S05]  /*0590*/  @P0 BRA `(.L_x_8) ;  /* 0x00000000004c0947 */ /* 0x000fea0003800000 */
[----:B------:R-:W-:Y:S01]  /*05a0*/  FADD R3, -R0, R11 ;  /* 0x0000000b00037221 */ /* 0x000fe20000000100 */
[----:B------:R-:W-:Y:S01]  /*05b0*/  FADD R0, R13, -R0 ;  /* 0x800000000d007221 */ /* 0x000fe20000000000 */
[----:B------:R-:W-:Y:S02]  /*05c0*/  BSSY.RECONVERGENT B1, `(.L_x_9) ;  /* 0x000000c000017945 */ /* 0x000fe40003800200 */
[----:B------:R-:W0:Y:S08]  /*05d0*/  MUFU.RCP R8, R3 ;  /* 0x0000000300087308 */ /* 0x000e300000001000 */
[----:B------:R-:W1:Y:S01]  /*05e0*/  FCHK P0, R0, R3 ;  /* 0x0000000300007302 */ /* 0x000e620000000000 */
[----:B0-----:R-:W-:-:S04]  /*05f0*/  FFMA R5, -R3, R8, 1 ;  /* 0x3f80000003057423 */ /* 0x001fc80000000108 */
[----:B------:R-:W-:-:S04]  /*0600*/  FFMA R5, R8, R5, R8 ;  /* 0x0000000508057223 */ /* 0x000fc80000000008 */
[----:B------:R-:W-:-:S04]  /*0610*/  FFMA R8, R0, R5, RZ ;  /* 0x0000000500087223 */ /* 0x000fc800000000ff */
[----:B------:R-:W-:-:S04]  /*0620*/  FFMA R10, -R3, R8, R0 ;  /* 0x00000008030a7223 */ /* 0x000fc80000000100 */
[----:B------:R-:W-:Y:S01]  /*0630*/  FFMA R5, R5, R10, R8 ;  /* 0x0000000a05057223 */ /* 0x000fe20000000008 */
[----:B-1----:R-:W-:Y:S06]  /*0640*/  @!P0 BRA `(.L_x_10) ;  /* 0x00000000000c8947 */ /* 0x002fec0003800000 */
[----:B------:R-:W-:-:S07]  /*0650*/  MOV R12, 0x670 ;  /* 0x00000670000c7802 */ /* 0x000fce0000000f00 */
[----:B-----5:R-:W-:Y:S05]  /*0660*/  CALL.REL.NOINC `($__internal_0_$__cuda_sm3x_div_rn_noftz_f32_slowpath) ;  /* 0x00000000005c7944 */ /* 0x020fea0003c00000 */
[----:B------:R-:W-:-:S07]  /*0670*/  IMAD.MOV.U32 R5, RZ, RZ, R0 ;  /* 0x000000ffff057224 */ /* 0x000fce00078e0000 */
.L_x_10:
[----:B------:R-:W-:Y:S05]  /*0680*/  BSYNC.RECONVERGENT B1 ;  /* 0x0000000000017941 */ /* 0x000fea0003800200 */
.L_x_9:
[----:B------:R-:W-:Y:S01]  /*0690*/  IMAD.MOV.U32 R3, RZ, RZ, R5 ;  /* 0x000000ffff037224 */ /* 0x000fe200078e0005 */
[----:B------:R-:W-:Y:S06]  /*06a0*/  BRA `(.L_x_8) ;  /* 0x0000000000087947 */ /* 0x000fec0003800000 */
.L_x_7:
[----:B------:R-:W0:Y:S02]  /*06b0*/  LDCU UR6, c[0x0][0x398] ;  /* 0x00007300ff0677ac */ /* 0x000e240008000800 */
[----:B0-----:R-:W-:-:S07]  /*06c0*/  FSET.BF.GE.AND R3, R13, UR6, PT ;  /* 0x000000060d037c0a */ /* 0x001fce000b806000 */
.L_x_8:
[----:B------:R-:W-:Y:S05]  /*06d0*/  BSYNC.RECONVERGENT B0 ;  /* 0x0000000000007941 */ /* 0x000fea0003800200 */
.L_x_6:
[----:B------:R-:W0:Y:S01]  /*06e0*/  LDCU UR6, c[0x0][0x3a0] ;  /* 0x00007400ff0677ac */ /* 0x000e220008000800 */
[----:B-----5:R-:W-:Y:S02]  /*06f0*/  I2FP.F32.U32 R4, R4 ;  /* 0x0000000400047245 */ /* 0x020fe40000201000 */
[----:B0-----:R-:W-:Y:S01]  /*0700*/  ISETP.NE.AND P0, PT, RZ, UR6, PT ;  /* 0x00000006ff007c0c */ /* 0x001fe2000bf05270 */
[----:B------:R-:W0:-:S12]  /*0710*/  LDCU.64 UR6, c[0x0][0x388] ;  /* 0x00007100ff0677ac */ /* 0x000e180008000a00 */
[----:B------:R-:W-:-:S04]  /*0720*/  @P0 FADD R3, -R3, 1 ;  /* 0x3f80000003030421 */ /* 0x000fc80000000100 */
[----:B------:R-:W-:-:S05]  /*0730*/  FFMA R4, R3, R4, 0.5 ;  /* 0x3f00000003047423 */ /* 0x000fca0000000004 */
[----:B------:R-:W-:-:S04]  /*0740*/  FMNMX R4, RZ, R4, !PT ;  /* 0x00000004ff047209 */ /* 0x000fc80007800000 */
[----:B------:R-:W-:Y:S02]  /*0750*/  FMNMX R0, R4, 255, PT ;  /* 0x437f000004007809 */ /* 0x000fe40003800000 */
[----:B0-----:R-:W-:Y:S02]  /*0760*/  IADD3 R4, P0, PT, R6, UR6, RZ ;  /* 0x0000000606047c10 */ /* 0x001fe4000ff1e0ff */
[----:B------:R-:W0:Y:S02]  /*0770*/  F2I.U32.TRUNC.NTZ R3, R0 ;  /* 0x0000000000037305 */ /* 0x000e24000020f000 */
[----:B------:R-:W-:-:S05]  /*0780*/  IADD3.X R5, PT, PT, R14, UR7, RZ, P0, !PT ;  /* 0x000000070e057c10 */ /* 0x000fca00087fe4ff */
[----:B------:R-:W-:Y:S04]  /*0790*/  STG.E.U8 desc[UR4][R4.64], R2 ;  /* 0x0000000204007986 */ /* 0x000fe8000c101104 */
[----:B------:R-:W-:Y:S04]  /*07a0*/  STG.E.U8 desc[UR4][R4.64+0x1], R7 ;  /* 0x0000010704007986 */ /* 0x000fe8000c101104 */
[----:B------:R-:W-:Y:S04]  /*07b0*/  STG.E.U8 desc[UR4][R4.64+0x2], R9 ;  /* 0x0000020904007986 */ /* 0x000fe8000c101104 */
[----:B0-----:R-:W-:Y:S01]  /*07c0*/  STG.E.U8 desc[UR4][R4.64+0x3], R3 ;  /* 0x0000030304007986 */ /* 0x001fe2000c101104 */
[----:B------:R-:W-:Y:S05]  /*07d0*/  EXIT ;  /* 0x000000000000794d */ /* 0x000fea0003800000 */
        .weak           $__internal_0_$__cuda_sm3x_div_rn_noftz_f32_slowpath
        .type           $__internal_0_$__cuda_sm3x_div_rn_noftz_f32_slowpath,@function
        .size           $__internal_0_$__cuda_sm3x_div_rn_noftz_f32_slowpath,(.L_x_23 - $__internal_0_$__cuda_sm3x_div_rn_noftz_f32_slowpath)
$__internal_0_$__cuda_sm3x_div_rn_noftz_f32_slowpath:
[----:B------:R-:W-:Y:S01]  /*07e0*/  SHF.R.U32.HI R13, RZ, 0x17, R3 ;  /* 0x00000017ff0d7819 */ /* 0x000fe20000011603 */
[----:B------:R-:W-:Y:S01]  /*07f0*/  BSSY.RECONVERGENT B2, `(.L_x_11) ;  /* 0x0000062000027945 */ /* 0x000fe20003800200 */
[----:B------:R-:W-:Y:S02]  /*0800*/  SHF.R.U32.HI R11, RZ, 0x17, R0 ;  /* 0x00000017ff0b7819 */ /* 0x000fe40000011600 */
[----:B------:R-:W-:Y:S02]  /*0810*/  LOP3.LUT R13, R13, 0xff, RZ, 0xc0, !PT ;  /* 0x000000ff0d0d7812 */ /* 0x000fe400078ec0ff */
[----:B------:R-:W-:-:S03]  /*0820*/  LOP3.LUT R15, R11, 0xff, RZ, 0xc0, !PT ;  /* 0x000000ff0b0f7812 */ /* 0x000fc600078ec0ff */
[----:B------:R-:W-:Y:S01]  /*0830*/  VIADD R17, R13, 0xffffffff ;  /* 0xffffffff0d117836 */ /* 0x000fe20000000000 */
[----:B------:R-:W-:-:S04]  /*0840*/  IADD3 R16, PT, PT, R15, -0x1, RZ ;  /* 0xffffffff0f107810 */ /* 0x000fc80007ffe0ff */
[----:B------:R-:W-:-:S04]  /*0850*/  ISETP.GT.U32.AND P0, PT, R17, 0xfd, PT ;  /* 0x000000fd1100780c */ /* 0x000fc80003f04070 */
[----:B------:R-:W-:-:S13]  /*0860*/  ISETP.GT.U32.OR P0, PT, R16, 0xfd, P0 ;  /* 0x000000fd1000780c */ /* 0x000fda0000704470 */
[----:B------:R-:W-:Y:S01]  /*0870*/  @!P0 IMAD.MOV.U32 R11, RZ, RZ, RZ ;  /* 0x000000ffff0b8224 */ /* 0x000fe200078e00ff */
[----:B------:R-:W-:Y:S06]  /*0880*/  @!P0 BRA `(.L_x_12) ;  /* 0x00000000005c8947 */ /* 0x000fec0003800000 */
[----:B------:R-:W-:Y:S02]  /*0890*/  FSETP.GTU.FTZ.AND P0, PT, |R0|, +INF , PT ;  /* 0x7f8000000000780b */ /* 0x000fe40003f1c200 */
[----:B------:R-:W-:-:S04]  /*08a0*/  FSETP.GTU.FTZ.AND P1, PT, |R3|, +INF , PT ;  /* 0x7f8000000300780b */ /* 0x000fc80003f3c200 */
[----:B------:R-:W-:-:S13]  /*08b0*/  PLOP3.LUT P0, PT, P0, P1, PT, 0xf8, 0x8f ;  /* 0x00000000008f781c */ /* 0x000fda0000703f70 */
[----:B------:R-:W-:Y:S05]  /*08c0*/  @P0 BRA `(.L_x_13) ;  /* 0x00000004004c0947 */ /* 0x000fea0003800000 */
[----:B------:R-:W-:-:S13]  /*08d0*/  LOP3.LUT P0, RZ, R3, 0x7fffffff, R0, 0xc8, !PT ;  /* 0x7fffffff03ff7812 */ /* 0x000fda000780c800 */
[----:B------:R-:W-:Y:S05]  /*08e0*/  @!P0 BRA `(.L_x_14) ;  /* 0x00000004003c8947 */ /* 0x000fea0003800000 */
[C---:B------:R-:W-:Y:S02]  /*08f0*/  FSETP.NEU.FTZ.AND P2, PT, |R0|.reuse, +INF , PT ;  /* 0x7f8000000000780b */ /* 0x040fe40003f5d200 */
[----:B------:R-:W-:Y:S02]  /*0900*/  FSETP.NEU.FTZ.AND P1, PT, |R3|, +INF , PT ;  /* 0x7f8000000300780b */ /* 0x000fe40003f3d200 */
[----:B------:R-:W-:-:S11]  /*0910*/  FSETP.NEU.FTZ.AND P0, PT, |R0|, +INF , PT ;  /* 0x7f8000000000780b */ /* 0x000fd60003f1d200 */
[----:B------:R-:W-:Y:S05]  /*0920*/  @!P1 BRA !P2, `(.L_x_14) ;  /* 0x00000004002c9947 */ /* 0x000fea0005000000 */
[----:B------:R-:W-:-:S04]  /*0930*/  LOP3.LUT P2, RZ, R0, 0x7fffffff, RZ, 0xc0, !PT ;  /* 0x7fffffff00ff7812 */ /* 0x000fc8000784c0ff */
[----:B------:R-:W-:-:S13]  /*0940*/  PLOP3.LUT P1, PT, P1, P2, PT, 0x2f, 0xf2 ;  /* 0x0000000000f2781c */ /* 0x000fda0000f24577 */
[----:B------:R-:W-:Y:S05]  /*0950*/  @P1 BRA `(.L_x_15) ;  /* 0x0000000400181947 */ /* 0x000fea0003800000 */
[----:B------:R-:W-:-:S04]  /*0960*/  LOP3.LUT P1, RZ, R3, 0x7fffffff, RZ, 0xc0, !PT ;  /* 0x7fffffff03ff7812 */ /* 0x000fc8000782c0ff */
[----:B------:R-:W-:-:S13]  /*0970*/  PLOP3.LUT P0, PT, P0, P1, PT, 0x2f, 0xf2 ;  /* 0x0000000000f2781c */ /* 0x000fda0000702577 */
[----:B------:R-:W-:Y:S05]  /*0980*/  @P0 BRA `(.L_x_16) ;  /* 0x0000000400000947 */ /* 0x000fea0003800000 */
[----:B------:R-:W-:Y:S02]  /*0990*/  ISETP.GE.AND P0, PT, R16, RZ, PT ;  /* 0x000000ff1000720c */ /* 0x000fe40003f06270 */
[----:B------:R-:W-:-:S11]  /*09a0*/  ISETP.GE.AND P1, PT, R17, RZ, PT ;  /* 0x000000ff1100720c */ /* 0x000fd60003f26270 */
[----:B------:R-:W-:Y:S02]  /*09b0*/  @P0 IMAD.MOV.U32 R11, RZ, RZ, RZ ;  /* 0x000000ffff0b0224 */ /* 0x000fe400078e00ff */
[----:B------:R-:W-:Y:S01]  /*09c0*/  @!P0 FFMA R0, R0, 1.84467440737095516160e+19, RZ ;  /* 0x5f80000000008823 */ /* 0x000fe200000000ff */
[----:B------:R-:W-:Y:S02]  /*09d0*/  @!P0 IMAD.MOV.U32 R11, RZ, RZ, -0x40 ;  /* 0xffffffc0ff0b8424 */ /* 0x000fe400078e00ff */
[----:B------:R-:W-:-:S03]  /*09e0*/  @!P1 FFMA R3, R3, 1.84467440737095516160e+19, RZ ;  /* 0x5f80000003039823 */ /* 0x000fc600000000ff */
[----:B------:R-:W-:-:S07]  /*09f0*/  @!P1 IADD3 R11, PT, PT, R11, 0x40, RZ ;  /* 0x000000400b0b9810 */ /* 0x000fce0007ffe0ff */
.L_x_12:
[----:B------:R-:W-:Y:S01]  /*0a00*/  LEA R16, R13, 0xc0800000, 0x17 ;  /* 0xc08000000d107811 */ /* 0x000fe200078eb8ff */
[----:B------:R-:W-:Y:S01]  /*0a10*/  VIADD R15, R15, 0xffffff81 ;  /* 0xffffff810f0f7836 */ /* 0x000fe20000000000 */
[----:B------:R-:W-:Y:S03]  /*0a20*/  BSSY.RECONVERGENT B3, `(.L_x_17) ;  /* 0x0000035000037945 */ /* 0x000fe60003800200 */
[----:B------:R-:W-:Y:S02]  /*0a30*/  IMAD.IADD R16, R3, 0x1, -R16 ;  /* 0x0000000103107824 */ /* 0x000fe400078e0a10 */
[C---:B------:R-:W-:Y:S02]  /*0a40*/  IMAD R0, R15.reuse, -0x800000, R0 ;  /* 0xff8000000f007824 */ /* 0x040fe400078e0200 */
[----:B------:R0:W1:Y:S01]  /*0a50*/  MUFU.RCP R3, R16 ;  /* 0x0000001000037308 */ /* 0x0000620000001000 */
[----:B------:R-:W-:Y:S01]  /*0a60*/  FADD.FTZ R17, -R16, -RZ ;  /* 0x800000ff10117221 */ /* 0x000fe20000010100 */
[----:B0-----:R-:W-:-:S04]  /*0a70*/  IADD3 R16, PT, PT, R15, 0x7f, -R13 ;  /* 0x0000007f0f107810 */ /* 0x001fc80007ffe80d */
[----:B------:R-:W-:Y:S01]  /*0a80*/  IADD3 R16, PT, PT, R16, R11, RZ ;  /* 0x0000000b10107210 */ /* 0x000fe20007ffe0ff */
[----:B-1----:R-:W-:-:S04]  /*0a90*/  FFMA R18, R3, R17, 1 ;  /* 0x3f80000003127423 */ /* 0x002fc80000000011 */
[----:B------:R-:W-:-:S04]  /*0aa0*/  FFMA R3, R3, R18, R3 ;  /* 0x0000001203037223 */ /* 0x000fc80000000003 */
[----:B------:R-:W-:-:S04]  /*0ab0*/  FFMA R18, R0, R3, RZ ;  /* 0x0000000300127223 */ /* 0x000fc800000000ff */
[----:B------:R-:W-:-:S04]  /*0ac0*/  FFMA R19, R17, R18, R0 ;  /* 0x0000001211137223 */ /* 0x000fc80000000000 */
[----:B------:R-:W-:-:S04]  /*0ad0*/  FFMA R18, R3, R19, R18 ;  /* 0x0000001303127223 */ /* 0x000fc80000000012 */
[----:B------:R-:W-:-:S04]  /*0ae0*/  FFMA R17, R17, R18, R0 ;  /* 0x0000001211117223 */ /* 0x000fc80000000000 */
[----:B------:R-:W-:-:S05]  /*0af0*/  FFMA R0, R3, R17, R18 ;  /* 0x0000001103007223 */ /* 0x000fca0000000012 */
[----:B------:R-:W-:-:S04]  /*0b00*/  SHF.R.U32.HI R13, RZ, 0x17, R0 ;  /* 0x00000017ff0d7819 */ /* 0x000fc80000011600 */
[----:B------:R-:W-:-:S05]  /*0b10*/  LOP3.LUT R13, R13, 0xff, RZ, 0xc0, !PT ;  /* 0x000000ff0d0d7812 */ /* 0x000fca00078ec0ff */
[----:B------:R-:W-:-:S04]  /*0b20*/  IMAD.IADD R15, R13, 0x1, R16 ;  /* 0x000000010d0f7824 */ /* 0x000fc800078e0210 */
[----:B------:R-:W-:-:S05]  /*0b30*/  VIADD R11, R15, 0xffffffff ;  /* 0xffffffff0f0b7836 */ /* 0x000fca0000000000 */
[----:B------:R-:W-:-:S13]  /*0b40*/  ISETP.GE.U32.AND P0, PT, R11, 0xfe, PT ;  /* 0x000000fe0b00780c */ /* 0x000fda0003f06070 */
[----:B------:R-:W-:Y:S05]  /*0b50*/  @!P0 BRA `(.L_x_18) ;  /* 0x0000000000808947 */ /* 0x000fea0003800000 */
[----:B------:R-:W-:-:S13]  /*0b60*/  ISETP.GT.AND P0, PT, R15, 0xfe, PT ;  /* 0x000000fe0f00780c */ /* 0x000fda0003f04270 */
[----:B------:R-:W-:Y:S05]  /*0b70*/  @P0 BRA `(.L_x_19) ;  /* 0x00000000006c0947 */ /* 0x000fea0003800000 */
[----:B------:R-:W-:-:S13]  /*0b80*/  ISETP.GE.AND P0, PT, R15, 0x1, PT ;  /* 0x000000010f00780c */ /* 0x000fda0003f06270 */
[----:B------:R-:W-:Y:S05]  /*0b90*/  @P0 BRA `(.L_x_20) ;  /* 0x0000000000740947 */ /* 0x000fea0003800000 */
[----:B------:R-:W-:Y:S02]  /*0ba0*/  ISETP.GE.AND P0, PT, R15, -0x18, PT ;  /* 0xffffffe80f00780c */ /* 0x000fe40003f06270 */
[----:B------:R-:W-:-:S11]  /*0bb0*/  LOP3.LUT R0, R0, 0x80000000, RZ, 0xc0, !PT ;  /* 0x8000000000007812 */ /* 0x000fd600078ec0ff */
[----:B------:R-:W-:Y:S05]  /*0bc0*/  @!P0 BRA `(.L_x_20) ;  /* 0x0000000000688947 */ /* 0x000fea0003800000 */
[CCC-:B------:R-:W-:Y:S01]  /*0bd0*/  FFMA.RZ R11, R3.reuse, R17.reuse, R18.reuse ;  /* 0x00000011030b7223 */ /* 0x1c0fe2000000c012 */
[-CC-:B------:R-:W-:Y:S01]  /*0be0*/  FFMA.RM R16, R3, R17.reuse, R18.reuse ;  /* 0x0000001103107223 */ /* 0x180fe20000004012 */
[C---:B------:R-:W-:Y:S02]  /*0bf0*/  ISETP.NE.AND P2, PT, R15.reuse, RZ, PT ;  /* 0x000000ff0f00720c */ /* 0x040fe40003f45270 */
[----:B------:R-:W-:Y:S02]  /*0c00*/  ISETP.NE.AND P1, PT, R15, RZ, PT ;  /* 0x000000ff0f00720c */ /* 0x000fe40003f25270 */
[----:B------:R-:W-:Y:S01]  /*0c10*/  LOP3.LUT R13, R11, 0x7fffff, RZ, 0xc0, !PT ;  /* 0x007fffff0b0d7812 */ /* 0x000fe200078ec0ff */
[----:B------:R-:W-:Y:S01]  /*0c20*/  FFMA.RP R11, R3, R17, R18 ;  /* 0x00000011030b7223 */ /* 0x000fe20000008012 */
[----:B------:R-:W-:Y:S01]  /*0c30*/  IADD3 R18, PT, PT, R15, 0x20, RZ ;  /* 0x000000200f127810 */ /* 0x000fe20007ffe0ff */
[----:B------:R-:W-:Y:S01]  /*0c40*/  IMAD.MOV R3, RZ, RZ, -R15 ;  /* 0x000000ffff037224 */ /* 0x000fe200078e0a0f */
[----:B------:R-:W-:-:S02]  /*0c50*/  LOP3.LUT R13, R13, 0x800000, RZ, 0xfc, !PT ;  /* 0x008000000d0d7812 */ /* 0x000fc400078efcff */
[----:B------:R-:W-:Y:S02]  /*0c60*/  FSETP.NEU.FTZ.AND P0, PT, R11, R16, PT ;  /* 0x000000100b00720b */ /* 0x000fe40003f1d000 */
[----:B------:R-:W-:Y:S02]  /*0c70*/  SHF.L.U32 R18, R13, R18, RZ ;  /* 0x000000120d127219 */ /* 0x000fe400000006ff */
[----:B------:R-:W-:Y:S02]  /*0c80*/  SEL R16, R3, RZ, P2 ;  /* 0x000000ff03107207 */ /* 0x000fe40001000000 */
[----:B------:R-:W-:Y:S02]  /*0c90*/  ISETP.NE.AND P1, PT, R18, RZ, P1 ;  /* 0x000000ff1200720c */ /* 0x000fe40000f25270 */
[----:B------:R-:W-:Y:S02]  /*0ca0*/  SHF.R.U32.HI R16, RZ, R16, R13 ;  /* 0x00000010ff107219 */ /* 0x000fe4000001160d */
[----:B------:R-:W-:-:S02]  /*0cb0*/  PLOP3.LUT P0, PT, P0, P1, PT, 0xf8, 0x8f ;  /* 0x00000000008f781c */ /* 0x000fc40000703f70 */
[----:B------:R-:W-:Y:S02]  /*0cc0*/  SHF.R.U32.HI R18, RZ, 0x1, R16 ;  /* 0x00000001ff127819 */ /* 0x000fe40000011610 */
[----:B------:R-:W-:-:S04]  /*0cd0*/  SEL R3, RZ, 0x1, !P0 ;  /* 0x00000001ff037807 */ /* 0x000fc80004000000 */
[----:B------:R-:W-:-:S04]  /*0ce0*/  LOP3.LUT R3, R3, 0x1, R18, 0xf8, !PT ;  /* 0x0000000103037812 */ /* 0x000fc800078ef812 */
[----:B------:R-:W-:-:S05]  /*0cf0*/  LOP3.LUT R3, R3, R16, RZ, 0xc0, !PT ;  /* 0x0000001003037212 */ /* 0x000fca00078ec0ff */
[----:B------:R-:W-:-:S05]  /*0d00*/  IMAD.IADD R3, R18, 0x1, R3 ;  /* 0x0000000112037824 */ /* 0x000fca00078e0203 */
[----:B------:R-:W-:Y:S01]  /*0d10*/  LOP3.LUT R0, R3, R0, RZ, 0xfc, !PT ;  /* 0x0000000003007212 */ /* 0x000fe200078efcff */
[----:B------:R-:W-:Y:S06]  /*0d20*/  BRA `(.L_x_20) ;  /* 0x0000000000107947 */ /* 0x000fec0003800000 */
.L_x_19:
[----:B------:R-:W-:-:S04]  /*0d30*/  LOP3.LUT R0, R0, 0x80000000, RZ, 0xc0, !PT ;  /* 0x8000000000007812 */ /* 0x000fc800078ec0ff */
[----:B------:R-:W-:Y:S01]  /*0d40*/  LOP3.LUT R0, R0, 0x7f800000, RZ, 0xfc, !PT ;  /* 0x7f80000000007812 */ /* 0x000fe200078efcff */
[----:B------:R-:W-:Y:S06]  /*0d50*/  BRA `(.L_x_20) ;  /* 0x0000000000047947 */ /* 0x000fec0003800000 */
.L_x_18:
[----:B------:R-:W-:-:S07]  /*0d60*/  LEA R0, R16, R0, 0x17 ;  /* 0x0000000010007211 */ /* 0x000fce00078eb8ff */
.L_x_20:
[----:B------:R-:W-:Y:S05]  /*0d70*/  BSYNC.RECONVERGENT B3 ;  /* 0x0000000000037941 */ /* 0x000fea0003800200 */
.L_x_17:
[----:B------:R-:W-:Y:S05]  /*0d80*/  BRA `(.L_x_21) ;  /* 0x0000000000207947 */ /* 0x000fea0003800000 */
.L_x_16:
[----:B------:R-:W-:-:S04]  /*0d90*/  LOP3.LUT R0, R3, 0x80000000, R0, 0x48, !PT ;  /* 0x8000000003007812 */ /* 0x000fc800078e4800 */
[----:B------:R-:W-:Y:S01]  /*0da0*/  LOP3.LUT R0, R0, 0x7f800000, RZ, 0xfc, !PT ;  /* 0x7f80000000007812 */ /* 0x000fe200078efcff */
[----:B------:R-:W-:Y:S06]  /*0db0*/  BRA `(.L_x_21) ;  /* 0x0000000000147947 */ /* 0x000fec0003800000 */
.L_x_15:
[----:B------:R-:W-:Y:S01]  /*0dc0*/  LOP3.LUT R0, R3, 0x80000000, R0, 0x48, !PT ;  /* 0x8000000003007812 */ /* 0x000fe200078e4800 */
[----:B------:R-:W-:Y:S06]  /*0dd0*/  BRA `(.L_x_21) ;  /* 0x00000000000c7947 */ /* 0x000fec0003800000 */
.L_x_14:
[----:B------:R-:W0:Y:S01]  /*0de0*/  MUFU.RSQ R0, -QNAN ;  /* 0xffc0000000007908 */ /* 0x000e220000001400 */
[----:B------:R-:W-:Y:S05]  /*0df0*/  BRA `(.L_x_21) ;  /* 0x0000000000047947 */ /* 0x000fea0003800000 */
.L_x_13:
[----:B------:R-:W-:-:S07]  /*0e00*/  FADD.FTZ R0, R0, R3 ;  /* 0x0000000300007221 */ /* 0x000fce0000010000 */
.L_x_21:
[----:B------:R-:W-:Y:S05]  /*0e10*/  BSYNC.RECONVERGENT B2 ;  /* 0x0000000000027941 */ /* 0x000fea0003800200 */
.L_x_11:
[----:B------:R-:W-:-:S04]  /*0e20*/  IMAD.MOV.U32 R13, RZ, RZ, 0x0 ;  /* 0x00000000ff0d7424 */ /* 0x000fc800078e00ff */
[----:B0-----:R-:W-:Y:S05]  /*0e30*/  RET.REL.NODEC R12 `(luma_key) ;  /* 0xfffffff00c707950 */ /* 0x001fea0003c3ffff */
.L_x_22:
[----:B------:R-:W-:-:S00]  /*0e40*/  BRA `(.L_x_22) ;  /* 0xfffffffc00fc7947 */ /* 0x000fc0000383ffff */
[----:B------:R-:W-:-:S00]  /*0e50*/  NOP ;  /* 0x0000000000007918 */ /* 0x000fc00000000000 */
        /* <DEDUP_REMOVED lines=10> */
.L_x_23:


//--------------------- .nv.shared.reserved.0     --------------------------
	.section	.nv.shared.reserved.0,"aw",@nobits
	.weak		__nv_reservedSMEM_offset_0_alias
	.size		__nv_reservedSMEM_offset_0_alias, 0, 64
	.other		__nv_reservedSMEM_offset_0_alias,@"STO_CUDA_RESERVED_SHARED STV_DEFAULT"
__nv_reservedSMEM_offset_0_alias:
	.zero		0
	.zero		64


//--------------------- .nv.constant0.luma_key    --------------------------
	.section	.nv.constant0.luma_key,"a",@progbits
	.sectionflags	@""
	.align	4
.nv.constant0.luma_key:
	.zero		932


//--------------------- SYMBOLS --------------------------

	.type		.nv.reservedSmem.offset0,@object
	.size		.nv.reservedSmem.offset0,0x4
